//
// Generated by NVIDIA NVVM Compiler
//
// Compiler Build ID: CL-36424714
// Cuda compilation tools, release 13.0, V13.0.88
// Based on NVVM 20.0.0
//

.version 9.0
.target sm_100
.address_size 64

	// .globl	_Z8evaluatePdS_S_PjS_j

.visible .entry _Z8evaluatePdS_S_PjS_j(
	.param .u64 .ptr .align 1 _Z8evaluatePdS_S_PjS_j_param_0,
	.param .u64 .ptr .align 1 _Z8evaluatePdS_S_PjS_j_param_1,
	.param .u64 .ptr .align 1 _Z8evaluatePdS_S_PjS_j_param_2,
	.param .u64 .ptr .align 1 _Z8evaluatePdS_S_PjS_j_param_3,
	.param .u64 .ptr .align 1 _Z8evaluatePdS_S_PjS_j_param_4,
	.param .u32 _Z8evaluatePdS_S_PjS_j_param_5
)
{
	.reg .pred 	%p<3>;
	.reg .b32 	%r<14>;
	.reg .b64 	%rd<23>;
	.reg .b64 	%fd<17>;

	ld.param.u64 	%rd6, [_Z8evaluatePdS_S_PjS_j_param_0];
	ld.param.u64 	%rd7, [_Z8evaluatePdS_S_PjS_j_param_1];
	ld.param.u64 	%rd8, [_Z8evaluatePdS_S_PjS_j_param_2];
	ld.param.u64 	%rd9, [_Z8evaluatePdS_S_PjS_j_param_3];
	ld.param.u64 	%rd10, [_Z8evaluatePdS_S_PjS_j_param_4];
	ld.param.u32 	%r6, [_Z8evaluatePdS_S_PjS_j_param_5];
	mov.u32 	%r7, %ctaid.x;
	mov.u32 	%r1, %ntid.x;
	mov.u32 	%r8, %tid.x;
	mad.lo.s32 	%r13, %r7, %r1, %r8;
	setp.ge.u32 	%p1, %r13, %r6;
	@%p1 bra 	$L__BB0_3;
	cvta.to.global.u64 	%rd1, %rd8;
	cvta.to.global.u64 	%rd2, %rd7;
	cvta.to.global.u64 	%rd3, %rd6;
	mov.u32 	%r9, %nctaid.x;
	mul.lo.s32 	%r3, %r1, %r9;
	cvta.to.global.u64 	%rd4, %rd9;
	cvta.to.global.u64 	%rd5, %rd10;
$L__BB0_2:
	shl.b32 	%r10, %r13, 1;
	mul.wide.u32 	%rd11, %r10, 4;
	add.s64 	%rd12, %rd4, %rd11;
	ld.global.u32 	%r11, [%rd12];
	mul.wide.u32 	%rd13, %r11, 8;
	add.s64 	%rd14, %rd3, %rd13;
	ld.global.f64 	%fd1, [%rd14];
	ld.global.u32 	%r12, [%rd12+4];
	mul.wide.u32 	%rd15, %r12, 8;
	add.s64 	%rd16, %rd3, %rd15;
	ld.global.f64 	%fd2, [%rd16];
	sub.f64 	%fd3, %fd1, %fd2;
	add.s64 	%rd17, %rd2, %rd13;
	ld.global.f64 	%fd4, [%rd17];
	add.s64 	%rd18, %rd2, %rd15;
	ld.global.f64 	%fd5, [%rd18];
	sub.f64 	%fd6, %fd4, %fd5;
	add.s64 	%rd19, %rd1, %rd13;
	ld.global.f64 	%fd7, [%rd19];
	add.s64 	%rd20, %rd1, %rd15;
	ld.global.f64 	%fd8, [%rd20];
	sub.f64 	%fd9, %fd7, %fd8;
	mul.f64 	%fd10, %fd6, %fd6;
	fma.rn.f64 	%fd11, %fd3, %fd3, %fd10;
	fma.rn.f64 	%fd12, %fd9, %fd9, %fd11;
	sqrt.rn.f64 	%fd13, %fd12;
	add.f64 	%fd14, %fd13, 0dC000000000000000;
	mul.f64 	%fd15, %fd14, 0d3FA999999999999A;
	mul.f64 	%fd16, %fd14, %fd15;
	mul.wide.u32 	%rd21, %r13, 8;
	add.s64 	%rd22, %rd5, %rd21;
	st.global.f64 	[%rd22], %fd16;
	add.s32 	%r13, %r13, %r3;
	setp.lt.u32 	%p2, %r13, %r6;
	@%p2 bra 	$L__BB0_2;
$L__BB0_3:
	ret;

}
	// .globl	_Z9integratePdj
.visible .entry _Z9integratePdj(
	.param .u64 .ptr .align 1 _Z9integratePdj_param_0,
	.param .u32 _Z9integratePdj_param_1
)
{
	.reg .pred 	%p<4>;
	.reg .b32 	%r<12>;
	.reg .b64 	%rd<5>;
	.reg .b64 	%fd<4>;

	ld.param.u64 	%rd2, [_Z9integratePdj_param_0];
	ld.param.u32 	%r6, [_Z9integratePdj_param_1];
	mov.u32 	%r7, %ctaid.x;
	mov.u32 	%r1, %ntid.x;
	mov.u32 	%r8, %tid.x;
	mad.lo.s32 	%r11, %r7, %r1, %r8;
	setp.ge.u32 	%p1, %r11, %r6;
	@%p1 bra 	$L__BB1_3;
	mov.u32 	%r9, %nctaid.x;
	mul.lo.s32 	%r3, %r1, %r9;
	cvta.to.global.u64 	%rd1, %rd2;
$L__BB1_2:
	and.b32  	%r10, %r11, 1;
	setp.eq.b32 	%p2, %r10, 1;
	selp.f64 	%fd1, 0dBF847AE147AE147B, 0d3F847AE147AE147B, %p2;
	mul.wide.u32 	%rd3, %r11, 8;
	add.s64 	%rd4, %rd1, %rd3;
	ld.global.f64 	%fd2, [%rd4];
	add.f64 	%fd3, %fd1, %fd2;
	st.global.f64 	[%rd4], %fd3;
	add.s32 	%r11, %r11, %r3;
	setp.lt.u32 	%p3, %r11, %r6;
	@%p3 bra 	$L__BB1_2;
$L__BB1_3:
	ret;

}


// ===== COMPILED SASS (sm_100) =====

	.target	sm_100

	.elftype	@"ET_EXEC"


//--------------------- .note.nv.tkinfo           --------------------------
	.section	.note.nv.tkinfo,"",@"SHT_NOTE"
	.sectionflags	@"SHF_NOTE_NV_TKINFO"
	.tkinfo
        /*0018*/ 	.word	0x00000002
        /*0030*/ 	.string	""
        /*0030*/ 	.string	"ptxas"
        /*0030*/ 	.string	"Cuda compilation tools, release 13.0, V13.0.88"
        /*0030*/ 	.string	"Build cuda_13.0.r13.0/compiler.36424714_0"
        /*0030*/ 	.string	"-arch sm_100 -m 64 "



//--------------------- .note.nv.cuinfo           --------------------------
	.section	.note.nv.cuinfo,"",@"SHT_NOTE"
	.sectionflags	@"SHF_NOTE_NV_CUINFO"
        /*0018*/ 	.short	0x0002
        /*001a*/ 	.short	0x0064
        /*001c*/ 	.short	0x0082
	.zero		2


//--------------------- .nv.info                  --------------------------
	.section	.nv.info,"",@"SHT_CUDA_INFO"
	.align	4


	//----- nvinfo : EIATTR_REGCOUNT
	.align		4
        /*0000*/ 	.byte	0x04, 0x2f
        /*0002*/ 	.short	(.L_1 - .L_0)
	.align		4
.L_0:
        /*0004*/ 	.word	index@(_Z8evaluatePdS_S_PjS_j)
        /*0008*/ 	.word	0x00000020


	//----- nvinfo : EIATTR_FRAME_SIZE
	.align		4
.L_1:
        /*000c*/ 	.byte	0x04, 0x11
        /*000e*/ 	.short	(.L_3 - .L_2)
	.align		4
.L_2:
        /*0010*/ 	.word	index@($__internal_0_$__cuda_sm20_dsqrt_rn_f64_mediumpath_v1)
        /*0014*/ 	.word	0x00000000


	//----- nvinfo : EIATTR_FRAME_SIZE
	.align		4
.L_3:
        /*0018*/ 	.byte	0x04, 0x11
        /*001a*/ 	.short	(.L_5 - .L_4)
	.align		4
.L_4:
        /*001c*/ 	.word	index@(_Z8evaluatePdS_S_PjS_j)
        /*0020*/ 	.word	0x00000000


	//----- nvinfo : EIATTR_REGCOUNT
	.align		4
.L_5:
        /*0024*/ 	.byte	0x04, 0x2f
        /*0026*/ 	.short	(.L_7 - .L_6)
	.align		4
.L_6:
        /*0028*/ 	.word	index@(_Z9integratePdj)
        /*002c*/ 	.word	0x0000000e


	//----- nvinfo : EIATTR_FRAME_SIZE
	.align		4
.L_7:
        /*0030*/ 	.byte	0x04, 0x11
        /*0032*/ 	.short	(.L_9 - .L_8)
	.align		4
.L_8:
        /*0034*/ 	.word	index@(_Z9integratePdj)
        /*0038*/ 	.word	0x00000000


	//----- nvinfo : EIATTR_MIN_STACK_SIZE
	.align		4
.L_9:
        /*003c*/ 	.byte	0x04, 0x12
        /*003e*/ 	.short	(.L_11 - .L_10)
	.align		4
.L_10:
        /*0040*/ 	.word	index@(_Z9integratePdj)
        /*0044*/ 	.word	0x00000000


	//----- nvinfo : EIATTR_MIN_STACK_SIZE
	.align		4
.L_11:
        /*0048*/ 	.byte	0x04, 0x12
        /*004a*/ 	.short	(.L_13 - .L_12)
	.align		4
.L_12:
        /*004c*/ 	.word	index@(_Z8evaluatePdS_S_PjS_j)
        /*0050*/ 	.word	0x00000000
.L_13:


//--------------------- .nv.compat                --------------------------
	.section	.nv.compat,"",@"SHT_CUDA_COMPAT_INFO"
	.align	4
        /*0000*/ 	.byte	0x02, 0x09, 0x00, 0x00, 0x02, 0x02, 0x01, 0x00, 0x02, 0x05, 0x05, 0x00, 0x03, 0x07, 0x01, 0x01
        /*0010*/ 	.byte	0x02, 0x03, 0x00, 0x00, 0x02, 0x06, 0x01, 0x00, 0x04, 0x0b, 0x08, 0x00, 0x01, 0x00, 0x00, 0x00
        /*0020*/ 	.byte	0x00, 0x00, 0x00, 0x00


//--------------------- .nv.info._Z9integratePdj  --------------------------
	.section	.nv.info._Z9integratePdj,"",@"SHT_CUDA_INFO"
	.sectionflags	@""
	.align	4


	//----- nvinfo : EIATTR_CUDA_API_VERSION
	.align		4
        /*0000*/ 	.byte	0x04, 0x37
        /*0002*/ 	.short	(.L_15 - .L_14)
.L_14:
        /*0004*/ 	.word	0x00000082


	//----- nvinfo : EIATTR_KPARAM_INFO
	.align		4
.L_15:
        /*0008*/ 	.byte	0x04, 0x17
        /*000a*/ 	.short	(.L_17 - .L_16)
.L_16:
        /*000c*/ 	.word	0x00000000
        /*0010*/ 	.short	0x0001
        /*0012*/ 	.short	0x0008
        /*0014*/ 	.byte	0x00, 0xf0, 0x11, 0x00


	//----- nvinfo : EIATTR_KPARAM_INFO
	.align		4
.L_17:
        /*0018*/ 	.byte	0x04, 0x17
        /*001a*/ 	.short	(.L_19 - .L_18)
.L_18:
        /*001c*/ 	.word	0x00000000
        /*0020*/ 	.short	0x0000
        /*0022*/ 	.short	0x0000
        /*0024*/ 	.byte	0x00, 0xf5, 0x21, 0x00


	//----- nvinfo : EIATTR_SPARSE_MMA_MASK
	.align		4
.L_19:
        /*0028*/ 	.byte	0x03, 0x50
        /*002a*/ 	.short	0x0000


	//----- nvinfo : EIATTR_MAXREG_COUNT
	.align		4
        /*002c*/ 	.byte	0x03, 0x1b
        /*002e*/ 	.short	0x00ff


	//----- nvinfo : EIATTR_MERCURY_ISA_VERSION
	.align		4
        /*0030*/ 	.byte	0x03, 0x5f
        /*0032*/ 	.short	0x0101


	//----- nvinfo : EIATTR_VRC_CTA_INIT_COUNT
	.align		4
        /*0034*/ 	.byte	0x02, 0x4a
	.zero		1
	.zero		1


	//----- nvinfo : EIATTR_EXIT_INSTR_OFFSETS
	.align		4
        /*0038*/ 	.byte	0x04, 0x1c
        /*003a*/ 	.short	(.L_21 - .L_20)


	//   ....[0]....
.L_20:
        /*003c*/ 	.word	0x00000070


	//   ....[1]....
        /*0040*/ 	.word	0x00000180


	//----- nvinfo : EIATTR_CRS_STACK_SIZE
	.align		4
.L_21:
        /*0044*/ 	.byte	0x04, 0x1e
        /*0046*/ 	.short	(.L_23 - .L_22)
.L_22:
        /*0048*/ 	.word	0x00000000


	//----- nvinfo : EIATTR_CBANK_PARAM_SIZE
	.align		4
.L_23:
        /*004c*/ 	.byte	0x03, 0x19
        /*004e*/ 	.short	0x000c


	//----- nvinfo : EIATTR_PARAM_CBANK
	.align		4
        /*0050*/ 	.byte	0x04, 0x0a
        /*0052*/ 	.short	(.L_25 - .L_24)
	.align		4
.L_24:
        /*0054*/ 	.word	index@(.nv.constant0._Z9integratePdj)
        /*0058*/ 	.short	0x0380
        /*005a*/ 	.short	0x000c


	//----- nvinfo : EIATTR_SW_WAR
	.align		4
.L_25:
        /*005c*/ 	.byte	0x04, 0x36
        /*005e*/ 	.short	(.L_27 - .L_26)
.L_26:
        /*0060*/ 	.word	0x00000008
.L_27:


//--------------------- .nv.info._Z8evaluatePdS_S_PjS_j --------------------------
	.section	.nv.info._Z8evaluatePdS_S_PjS_j,"",@"SHT_CUDA_INFO"
	.sectionflags	@""
	.align	4


	//----- nvinfo : EIATTR_CUDA_API_VERSION
	.align		4
        /*0000*/ 	.byte	0x04, 0x37
        /*0002*/ 	.short	(.L_29 - .L_28)
.L_28:
        /*0004*/ 	.word	0x00000082


	//----- nvinfo : EIATTR_KPARAM_INFO
	.align		4
.L_29:
        /*0008*/ 	.byte	0x04, 0x17
        /*000a*/ 	.short	(.L_31 - .L_30)
.L_30:
        /*000c*/ 	.word	0x00000000
        /*0010*/ 	.short	0x0005
        /*0012*/ 	.short	0x0028
        /*0014*/ 	.byte	0x00, 0xf0, 0x11, 0x00


	//----- nvinfo : EIATTR_KPARAM_INFO
	.align		4
.L_31:
        /*0018*/ 	.byte	0x04, 0x17
        /*001a*/ 	.short	(.L_33 - .L_32)
.L_32:
        /*001c*/ 	.word	0x00000000
        /*0020*/ 	.short	0x0004
        /*0022*/ 	.short	0x0020
        /*0024*/ 	.byte	0x00, 0xf5, 0x21, 0x00


	//----- nvinfo : EIATTR_KPARAM_INFO
	.align		4
.L_33:
        /*0028*/ 	.byte	0x04, 0x17
        /*002a*/ 	.short	(.L_35 - .L_34)
.L_34:
        /*002c*/ 	.word	0x00000000
        /*0030*/ 	.short	0x0003
        /*0032*/ 	.short	0x0018
        /*0034*/ 	.byte	0x00, 0xf5, 0x21, 0x00


	//----- nvinfo : EIATTR_KPARAM_INFO
	.align		4
.L_35:
        /*0038*/ 	.byte	0x04, 0x17
        /*003a*/ 	.short	(.L_37 - .L_36)
.L_36:
        /*003c*/ 	.word	0x00000000
        /*0040*/ 	.short	0x0002
        /*0042*/ 	.short	0x0010
        /*0044*/ 	.byte	0x00, 0xf5, 0x21, 0x00


	//----- nvinfo : EIATTR_KPARAM_INFO
	.align		4
.L_37:
        /*0048*/ 	.byte	0x04, 0x17
        /*004a*/ 	.short	(.L_39 - .L_38)
.L_38:
        /*004c*/ 	.word	0x00000000
        /*0050*/ 	.short	0x0001
        /*0052*/ 	.short	0x0008
        /*0054*/ 	.byte	0x00, 0xf5, 0x21, 0x00


	//----- nvinfo : EIATTR_KPARAM_INFO
	.align		4
.L_39:
        /*0058*/ 	.byte	0x04, 0x17
        /*005a*/ 	.short	(.L_41 - .L_40)
.L_40:
        /*005c*/ 	.word	0x00000000
        /*0060*/ 	.short	0x0000
        /*0062*/ 	.short	0x0000
        /*0064*/ 	.byte	0x00, 0xf5, 0x21, 0x00


	//----- nvinfo : EIATTR_SPARSE_MMA_MASK
	.align		4
.L_41:
        /*0068*/ 	.byte	0x03, 0x50
        /*006a*/ 	.short	0x0000


	//----- nvinfo : EIATTR_MAXREG_COUNT
	.align		4
        /*006c*/ 	.byte	0x03, 0x1b
        /*006e*/ 	.short	0x00ff


	//----- nvinfo : EIATTR_MERCURY_ISA_VERSION
	.align		4
        /*0070*/ 	.byte	0x03, 0x5f
        /*0072*/ 	.short	0x0101


	//----- nvinfo : EIATTR_VRC_CTA_INIT_COUNT
	.align		4
        /*0074*/ 	.byte	0x02, 0x4a
	.zero		1
	.zero		1


	//----- nvinfo : EIATTR_EXIT_INSTR_OFFSETS
	.align		4
        /*0078*/ 	.byte	0x04, 0x1c
        /*007a*/ 	.short	(.L_43 - .L_42)


	//   ....[0]....
.L_42:
        /*007c*/ 	.word	0x00000070


	//   ....[1]....
        /*0080*/ 	.word	0x00000450


	//----- nvinfo : EIATTR_CRS_STACK_SIZE
	.align		4
.L_43:
        /*0084*/ 	.byte	0x04, 0x1e
        /*0086*/ 	.short	(.L_45 - .L_44)
.L_44:
        /*0088*/ 	.word	0x00000000


	//----- nvinfo : EIATTR_CBANK_PARAM_SIZE
	.align		4
.L_45:
        /*008c*/ 	.byte	0x03, 0x19
        /*008e*/ 	.short	0x002c


	//----- nvinfo : EIATTR_PARAM_CBANK
	.align		4
        /*0090*/ 	.byte	0x04, 0x0a
        /*0092*/ 	.short	(.L_47 - .L_46)
	.align		4
.L_46:
        /*0094*/ 	.word	index@(.nv.constant0._Z8evaluatePdS_S_PjS_j)
        /*0098*/ 	.short	0x0380
        /*009a*/ 	.short	0x002c


	//----- nvinfo : EIATTR_SW_WAR
	.align		4
.L_47:
        /*009c*/ 	.byte	0x04, 0x36
        /*009e*/ 	.short	(.L_49 - .L_48)
.L_48:
        /*00a0*/ 	.word	0x00000008
.L_49:


//--------------------- .nv.callgraph             --------------------------
	.section	.nv.callgraph,"",@"SHT_CUDA_CALLGRAPH"
	.align	4
	.sectionentsize	8
	.align		4
        /*0000*/ 	.word	0x00000000
	.align		4
        /*0004*/ 	.word	0xffffffff
	.align		4
        /*0008*/ 	.word	0x00000000
	.align		4
        /*000c*/ 	.word	0xfffffffe
	.align		4
        /*0010*/ 	.word	0x00000000
	.align		4
        /*0014*/ 	.word	0xfffffffd
	.align		4
        /*0018*/ 	.word	0x00000000
	.align		4
        /*001c*/ 	.word	0xfffffffc


//--------------------- .text._Z9integratePdj     --------------------------
	.section	.text._Z9integratePdj,"ax",@progbits
	.align	128
        .global         _Z9integratePdj
        .type           _Z9integratePdj,@function
        .size           _Z9integratePdj,(.L_x_11 - _Z9integratePdj)
        .other          _Z9integratePdj,@"STO_CUDA_ENTRY STV_DEFAULT"
_Z9integratePdj:
.text._Z9integratePdj:
[----:B------:R-:W-:Y:S01]  /*0000*/  LDC R1, c[0x0][0x37c] ;  /* 0x0000df00ff017b82 */ /* 0x000fe20000000800 */
[----:B------:R-:W0:Y:S07]  /*0010*/  S2R R0, SR_TID.X ;  /* 0x0000000000007919 */ /* 0x000e2e0000002100 */
[----:B------:R-:W0:Y:S01]  /*0020*/  S2UR UR4, SR_CTAID.X ;  /* 0x00000000000479c3 */ /* 0x000e220000002500 */
[----:B------:R-:W1:Y:S07]  /*0030*/  LDCU UR5, c[0x0][0x388] ;  /* 0x00007100ff0577ac */ /* 0x000e6e0008000800 */
[----:B------:R-:W0:Y:S02]  /*0040*/  LDC R11, c[0x0][0x360] ;  /* 0x0000d800ff0b7b82 */ /* 0x000e240000000800 */
[----:B0-----:R-:W-:-:S05]  /*0050*/  IMAD R0, R11, UR4, R0 ;  /* 0x000000040b007c24 */ /* 0x001fca000f8e0200 */
[----:B-1----:R-:W-:-:S13]  /*0060*/  ISETP.GE.U32.AND P0, PT, R0, UR5, PT ;  /* 0x0000000500007c0c */ /* 0x002fda000bf06070 */
[----:B------:R-:W-:Y:S05]  /*0070*/  @P0 EXIT ;  /* 0x000000000000094d */ /* 0x000fea0003800000 */
[----:B------:R-:W0:Y:S01]  /*0080*/  LDC.64 R8, c[0x0][0x380] ;  /* 0x0000e000ff087b82 */ /* 0x000e220000000a00 */
[----:B------:R-:W1:Y:S01]  /*0090*/  LDCU UR4, c[0x0][0x370] ;  /* 0x00006e00ff0477ac */ /* 0x000e620008000800 */
[----:B------:R-:W2:Y:S01]  /*00a0*/  LDCU.64 UR6, c[0x0][0x358] ;  /* 0x00006b00ff0677ac */ /* 0x000ea20008000a00 */
[----:B-1----:R-:W-:-:S07]  /*00b0*/  IMAD R11, R11, UR4, RZ ;  /* 0x000000040b0b7c24 */ /* 0x002fce000f8e02ff */
.L_x_0:
[----:B01----:R-:W-:-:S05]  /*00c0*/  IMAD.WIDE.U32 R2, R0, 0x8, R8 ;  /* 0x0000000800027825 */ /* 0x003fca00078e0008 */
[----:B--2---:R-:W2:Y:S01]  /*00d0*/  LDG.E.64 R4, desc[UR6][R2.64] ;  /* 0x0000000602047981 */ /* 0x004ea2000c1e1b00 */
[----:B------:R-:W-:Y:S01]  /*00e0*/  LOP3.LUT R6, R0, 0x1, RZ, 0xc0, !PT ;  /* 0x0000000100067812 */ /* 0x000fe200078ec0ff */
[----:B------:R-:W-:Y:S02]  /*00f0*/  IMAD.MOV.U32 R7, RZ, RZ, 0x3f847ae1 ;  /* 0x3f847ae1ff077424 */ /* 0x000fe400078e00ff */
[----:B------:R-:W-:Y:S01]  /*0100*/  IMAD.IADD R0, R11, 0x1, R0 ;  /* 0x000000010b007824 */ /* 0x000fe200078e0200 */
[----:B------:R-:W-:Y:S01]  /*0110*/  ISETP.NE.U32.AND P0, PT, R6, 0x1, PT ;  /* 0x000000010600780c */ /* 0x000fe20003f05070 */
[----:B------:R-:W-:-:S03]  /*0120*/  HFMA2 R6, -RZ, RZ, 7.6796875, 0.00109386444091796875 ;  /* 0x47ae147bff067431 */ /* 0x000fc600000001ff */
[----:B------:R-:W-:Y:S02]  /*0130*/  FSEL R7, -R7, 1.0349999666213989258, !P0 ;  /* 0x3f847ae107077808 */ /* 0x000fe40004000100 */
[----:B------:R-:W-:-:S04]  /*0140*/  ISETP.GE.U32.AND P0, PT, R0, UR5, PT ;  /* 0x0000000500007c0c */ /* 0x000fc8000bf06070 */
[----:B--2---:R-:W-:-:S07]  /*0150*/  DADD R4, R4, R6 ;  /* 0x0000000004047229 */ /* 0x004fce0000000006 */
[----:B------:R1:W-:Y:S02]  /*0160*/  STG.E.64 desc[UR6][R2.64], R4 ;  /* 0x0000000402007986 */ /* 0x0003e4000c101b06 */
[----:B------:R-:W-:Y:S05]  /*0170*/  @!P0 BRA `(.L_x_0) ;  /* 0xfffffffc00d08947 */ /* 0x000fea000383ffff */
[----:B------:R-:W-:Y:S05]  /*0180*/  EXIT ;  /* 0x000000000000794d */ /* 0x000fea0003800000 */
.L_x_1:
[----:B------:R-:W-:-:S00]  /*0190*/  BRA `(.L_x_1) ;  /* 0xfffffffc00fc7947 */ /* 0x000fc0000383ffff */
[----:B------:R-:W-:-:S00]  /*01a0*/  NOP ;  /* 0x0000000000007918 */ /* 0x000fc00000000000 */
        /* <DEDUP_REMOVED lines=13> */
.L_x_11:


//--------------------- .text._Z8evaluatePdS_S_PjS_j --------------------------
	.section	.text._Z8evaluatePdS_S_PjS_j,"ax",@progbits
	.align	128
        .global         _Z8evaluatePdS_S_PjS_j
        .type           _Z8evaluatePdS_S_PjS_j,@function
        .size           _Z8evaluatePdS_S_PjS_j,(.L_x_10 - _Z8evaluatePdS_S_PjS_j)
        .other          _Z8evaluatePdS_S_PjS_j,@"STO_CUDA_ENTRY STV_DEFAULT"
_Z8evaluatePdS_S_PjS_j:
.text._Z8evaluatePdS_S_PjS_j:
        /* <DEDUP_REMOVED lines=10> */
[----:B------:R-:W2:Y:S06]  /*00a0*/  LDCU.64 UR6, c[0x0][0x358] ;  /* 0x00006b00ff0677ac */ /* 0x000eac0008000a00 */
[----:B------:R-:W3:Y:S01]  /*00b0*/  LDC.64 R8, c[0x0][0x380] ;  /* 0x0000e000ff087b82 */ /* 0x000ee20000000a00 */
[----:B------:R-:W4:Y:S07]  /*00c0*/  LDCU UR8, c[0x0][0x3a8] ;  /* 0x00007500ff0877ac */ /* 0x000f2e0008000800 */
[----:B------:R-:W0:Y:S01]  /*00d0*/  LDC.64 R6, c[0x0][0x388] ;  /* 0x0000e200ff067b82 */ /* 0x000e220000000a00 */
[----:B-1----:R-:W-:-:S07]  /*00e0*/  IMAD R0, R0, UR4, RZ ;  /* 0x0000000400007c24 */ /* 0x002fce000f8e02ff */
[----:B------:R-:W1:Y:S08]  /*00f0*/  LDC.64 R4, c[0x0][0x390] ;  /* 0x0000e400ff047b82 */ /* 0x000e700000000a00 */
[----:B--2-4-:R-:W0:Y:S02]  /*0100*/  LDC.64 R2, c[0x0][0x398] ;  /* 0x0000e600ff027b82 */ /* 0x014e240000000a00 */
.L_x_4:
[----:B------:R-:W-:-:S04]  /*0110*/  IMAD.SHL.U32 R27, R13, 0x2, RZ ;  /* 0x000000020d1b7824 */ /* 0x000fc800078e00ff */
[----:B0-----:R-:W-:-:S05]  /*0120*/  IMAD.WIDE.U32 R26, R27, 0x4, R2 ;  /* 0x000000041b1a7825 */ /* 0x001fca00078e0002 */
[----:B--2---:R-:W2:Y:S04]  /*0130*/  LDG.E R23, desc[UR6][R26.64] ;  /* 0x000000061a177981 */ /* 0x004ea8000c1e1900 */
[----:B------:R-:W4:Y:S01]  /*0140*/  LDG.E R25, desc[UR6][R26.64+0x4] ;  /* 0x000004061a197981 */ /* 0x000f22000c1e1900 */
[----:B--2---:R-:W-:-:S04]  /*0150*/  IMAD.WIDE.U32 R20, R23, 0x8, R6 ;  /* 0x0000000817147825 */ /* 0x004fc800078e0006 */
[----:B----4-:R-:W-:Y:S02]  /*0160*/  IMAD.WIDE.U32 R28, R25, 0x8, R6 ;  /* 0x00000008191c7825 */ /* 0x010fe400078e0006 */
[----:B------:R-:W2:Y:S02]  /*0170*/  LDG.E.64 R20, desc[UR6][R20.64] ;  /* 0x0000000614147981 */ /* 0x000ea4000c1e1b00 */
[--C-:B---3--:R-:W-:Y:S02]  /*0180*/  IMAD.WIDE.U32 R18, R23, 0x8, R8.reuse ;  /* 0x0000000817127825 */ /* 0x108fe400078e0008 */
[----:B------:R0:W2:Y:S02]  /*0190*/  LDG.E.64 R14, desc[UR6][R28.64] ;  /* 0x000000061c0e7981 */ /* 0x0000a4000c1e1b00 */
[----:B------:R-:W-:Y:S02]  /*01a0*/  IMAD.WIDE.U32 R16, R25, 0x8, R8 ;  /* 0x0000000819107825 */ /* 0x000fe400078e0008 */
[----:B------:R-:W3:Y:S02]  /*01b0*/  LDG.E.64 R18, desc[UR6][R18.64] ;  /* 0x0000000612127981 */ /* 0x000ee4000c1e1b00 */
[----:B-1----:R-:W-:-:S02]  /*01c0*/  IMAD.WIDE.U32 R22, R23, 0x8, R4 ;  /* 0x0000000817167825 */ /* 0x002fc400078e0004 */
[----:B------:R-:W3:Y:S02]  /*01d0*/  LDG.E.64 R16, desc[UR6][R16.64] ;  /* 0x0000000610107981 */ /* 0x000ee4000c1e1b00 */
[----:B0-----:R-:W-:Y:S02]  /*01e0*/  IMAD.WIDE.U32 R28, R25, 0x8, R4 ;  /* 0x00000008191c7825 */ /* 0x001fe400078e0004 */
[----:B------:R-:W4:Y:S04]  /*01f0*/  LDG.E.64 R24, desc[UR6][R22.64] ;  /* 0x0000000616187981 */ /* 0x000f28000c1e1b00 */
[----:B------:R-:W4:Y:S01]  /*0200*/  LDG.E.64 R22, desc[UR6][R28.64] ;  /* 0x000000061c167981 */ /* 0x000f22000c1e1b00 */
[----:B------:R-:W-:Y:S01]  /*0210*/  BSSY.RECONVERGENT B0, `(.L_x_2) ;  /* 0x0000019000007945 */ /* 0x000fe20003800200 */
[----:B--2---:R-:W-:-:S02]  /*0220*/  DADD R26, R20, -R14 ;  /* 0x00000000141a7229 */ /* 0x004fc4000000080e */
[----:B---3--:R-:W-:-:S06]  /*0230*/  DADD R14, R18, -R16 ;  /* 0x00000000120e7229 */ /* 0x008fcc0000000810 */
[----:B------:R-:W-:-:S08]  /*0240*/  DMUL R26, R26, R26 ;  /* 0x0000001a1a1a7228 */ /* 0x000fd00000000000 */
[----:B------:R-:W-:Y:S02]  /*0250*/  DFMA R26, R14, R14, R26 ;  /* 0x0000000e0e1a722b */ /* 0x000fe4000000001a */
[----:B----4-:R-:W-:-:S08]  /*0260*/  DADD R24, R24, -R22 ;  /* 0x0000000018187229 */ /* 0x010fd00000000816 */
[----:B------:R-:W-:Y:S01]  /*0270*/  DFMA R18, R24, R24, R26 ;  /* 0x000000181812722b */ /* 0x000fe2000000001a */
[----:B------:R-:W-:Y:S01]  /*0280*/  MOV R24, 0x0 ;  /* 0x0000000000187802 */ /* 0x000fe20000000f00 */
[----:B------:R-:W-:-:S04]  /*0290*/  IMAD.MOV.U32 R25, RZ, RZ, 0x3fd80000 ;  /* 0x3fd80000ff197424 */ /* 0x000fc800078e00ff */
[----:B------:R-:W0:Y:S04]  /*02a0*/  MUFU.RSQ64H R21, R19 ;  /* 0x0000001300157308 */ /* 0x000e280000001c00 */
[----:B------:R-:W-:-:S05]  /*02b0*/  VIADD R20, R19, 0xfcb00000 ;  /* 0xfcb0000013147836 */ /* 0x000fca0000000000 */
[----:B------:R-:W-:Y:S01]  /*02c0*/  ISETP.GE.U32.AND P0, PT, R20, 0x7ca00000, PT ;  /* 0x7ca000001400780c */ /* 0x000fe20003f06070 */
[----:B0-----:R-:W-:-:S08]  /*02d0*/  DMUL R14, R20, R20 ;  /* 0x00000014140e7228 */ /* 0x001fd00000000000 */
[----:B------:R-:W-:-:S08]  /*02e0*/  DFMA R14, R18, -R14, 1 ;  /* 0x3ff00000120e742b */ /* 0x000fd0000000080e */
[----:B------:R-:W-:Y:S02]  /*02f0*/  DFMA R24, R14, R24, 0.5 ;  /* 0x3fe000000e18742b */ /* 0x000fe40000000018 */
[----:B------:R-:W-:-:S08]  /*0300*/  DMUL R14, R20, R14 ;  /* 0x0000000e140e7228 */ /* 0x000fd00000000000 */
[----:B------:R-:W-:-:S08]  /*0310*/  DFMA R24, R24, R14, R20 ;  /* 0x0000000e1818722b */ /* 0x000fd00000000014 */
[----:B------:R-:W-:Y:S02]  /*0320*/  DMUL R16, R18, R24 ;  /* 0x0000001812107228 */ /* 0x000fe40000000000 */
[----:B------:R-:W-:Y:S01]  /*0330*/  IADD3 R23, PT, PT, R25, -0x100000, RZ ;  /* 0xfff0000019177810 */ /* 0x000fe20007ffe0ff */
[----:B------:R-:W-:-:S05]  /*0340*/  IMAD.MOV.U32 R22, RZ, RZ, R24 ;  /* 0x000000ffff167224 */ /* 0x000fca00078e0018 */
[----:B------:R-:W-:-:S08]  /*0350*/  DFMA R14, R16, -R16, R18 ;  /* 0x80000010100e722b */ /* 0x000fd00000000012 */
[----:B------:R-:W-:Y:S01]  /*0360*/  DFMA R26, R14, R22, R16 ;  /* 0x000000160e1a722b */ /* 0x000fe20000000010 */
[----:B------:R-:W-:Y:S10]  /*0370*/  @!P0 BRA `(.L_x_3) ;  /* 0x0000000000088947 */ /* 0x000ff40003800000 */
[----:B------:R-:W-:-:S07]  /*0380*/  MOV R12, 0x3a0 ;  /* 0x000003a0000c7802 */ /* 0x000fce0000000f00 */
[----:B------:R-:W-:Y:S05]  /*0390*/  CALL.REL.NOINC `($__internal_0_$__cuda_sm20_dsqrt_rn_f64_mediumpath_v1) ;  /* 0x0000000000307944 */ /* 0x000fea0003c00000 */
.L_x_3:
[----:B------:R-:W-:Y:S05]  /*03a0*/  BSYNC.RECONVERGENT B0 ;  /* 0x0000000000007941 */ /* 0x000fea0003800200 */
.L_x_2:
[----:B------:R-:W-:Y:S01]  /*03b0*/  DADD R26, R26, -2 ;  /* 0xc00000001a1a7429 */ /* 0x000fe20000000000 */
[----:B------:R-:W-:Y:S01]  /*03c0*/  UMOV UR4, 0x9999999a ;  /* 0x9999999a00047882 */ /* 0x000fe20000000000 */
[----:B------:R-:W-:Y:S01]  /*03d0*/  UMOV UR5, 0x3fa99999 ;  /* 0x3fa9999900057882 */ /* 0x000fe20000000000 */
[----:B------:R-:W-:Y:S01]  /*03e0*/  IMAD.WIDE.U32 R16, R13, 0x8, R10 ;  /* 0x000000080d107825 */ /* 0x000fe200078e000a */
[----:B------:R-:W-:-:S04]  /*03f0*/  IADD3 R13, PT, PT, R0, R13, RZ ;  /* 0x0000000d000d7210 */ /* 0x000fc80007ffe0ff */
[----:B------:R-:W-:Y:S01]  /*0400*/  DMUL R14, R26, UR4 ;  /* 0x000000041a0e7c28 */ /* 0x000fe20008000000 */
[----:B------:R-:W-:-:S07]  /*0410*/  ISETP.GE.U32.AND P0, PT, R13, UR8, PT ;  /* 0x000000080d007c0c */ /* 0x000fce000bf06070 */
[----:B------:R-:W-:-:S07]  /*0420*/  DMUL R14, R26, R14 ;  /* 0x0000000e1a0e7228 */ /* 0x000fce0000000000 */
[----:B------:R2:W-:Y:S01]  /*0430*/  STG.E.64 desc[UR6][R16.64], R14 ;  /* 0x0000000e10007986 */ /* 0x0005e2000c101b06 */
[----:B------:R-:W-:Y:S05]  /*0440*/  @!P0 BRA `(.L_x_4) ;  /* 0xfffffffc00308947 */ /* 0x000fea000383ffff */
[----:B------:R-:W-:Y:S05]  /*0450*/  EXIT ;  /* 0x000000000000794d */ /* 0x000fea0003800000 */
        .weak           $__internal_0_$__cuda_sm20_dsqrt_rn_f64_mediumpath_v1
        .type           $__internal_0_$__cuda_sm20_dsqrt_rn_f64_mediumpath_v1,@function
        .size           $__internal_0_$__cuda_sm20_dsqrt_rn_f64_mediumpath_v1,(.L_x_10 - $__internal_0_$__cuda_sm20_dsqrt_rn_f64_mediumpath_v1)
$__internal_0_$__cuda_sm20_dsqrt_rn_f64_mediumpath_v1:
[----:B------:R-:W-:Y:S01]  /*0460*/  ISETP.GE.U32.AND P0, PT, R20, -0x3400000, PT ;  /* 0xfcc000001400780c */ /* 0x000fe20003f06070 */
[----:B------:R-:W-:Y:S01]  /*0470*/  BSSY.RECONVERGENT B1, `(.L_x_5) ;  /* 0x0000024000017945 */ /* 0x000fe20003800200 */
[----:B------:R-:W-:-:S11]  /*0480*/  IMAD.MOV.U32 R22, RZ, RZ, R24 ;  /* 0x000000ffff167224 */ /* 0x000fd600078e0018 */
[----:B------:R-:W-:Y:S05]  /*0490*/  @!P0 BRA `(.L_x_6) ;  /* 0x0000000000208947 */ /* 0x000fea0003800000 */
[----:B------:R-:W-:-:S10]  /*04a0*/  DFMA.RM R22, R14, R22, R16 ;  /* 0x000000160e16722b */ /* 0x000fd40000004010 */
[----:B------:R-:W-:-:S04]  /*04b0*/  IADD3 R14, P0, PT, R22, 0x1, RZ ;  /* 0x00000001160e7810 */ /* 0x000fc80007f1e0ff */
[----:B------:R-:W-:-:S06]  /*04c0*/  IADD3.X R15, PT, PT, RZ, R23, RZ, P0, !PT ;  /* 0x00000017ff0f7210 */ /* 0x000fcc00007fe4ff */
[----:B------:R-:W-:-:S08]  /*04d0*/  DFMA.RP R18, -R22, R14, R18 ;  /* 0x0000000e1612722b */ /* 0x000fd00000008112 */
[----:B------:R-:W-:-:S06]  /*04e0*/  DSETP.GT.AND P0, PT, R18, RZ, PT ;  /* 0x000000ff1200722a */ /* 0x000fcc0003f04000 */
[----:B------:R-:W-:Y:S02]  /*04f0*/  FSEL R14, R14, R22, P0 ;  /* 0x000000160e0e7208 */ /* 0x000fe40000000000 */
[----:B------:R-:W-:Y:S01]  /*0500*/  FSEL R15, R15, R23, P0 ;  /* 0x000000170f0f7208 */ /* 0x000fe20000000000 */
[----:B------:R-:W-:Y:S06]  /*0510*/  BRA `(.L_x_7) ;  /* 0x0000000000647947 */ /* 0x000fec0003800000 */
.L_x_6:
[----:B------:R-:W-:-:S14]  /*0520*/  DSETP.NE.AND P0, PT, R18, RZ, PT ;  /* 0x000000ff1200722a */ /* 0x000fdc0003f05000 */
[----:B------:R-:W-:Y:S05]  /*0530*/  @!P0 BRA `(.L_x_8) ;  /* 0x0000000000588947 */ /* 0x000fea0003800000 */
[----:B------:R-:W-:-:S13]  /*0540*/  ISETP.GE.AND P0, PT, R19, RZ, PT ;  /* 0x000000ff1300720c */ /* 0x000fda0003f06270 */
[----:B------:R-:W-:Y:S01]  /*0550*/  @!P0 IMAD.MOV.U32 R14, RZ, RZ, 0x0 ;  /* 0x00000000ff0e8424 */ /* 0x000fe200078e00ff */
[----:B------:R-:W-:Y:S01]  /*0560*/  @!P0 MOV R15, 0xfff80000 ;  /* 0xfff80000000f8802 */ /* 0x000fe20000000f00 */
[----:B------:R-:W-:Y:S06]  /*0570*/  @!P0 BRA `(.L_x_7) ;  /* 0x00000000004c8947 */ /* 0x000fec0003800000 */
[----:B------:R-:W-:-:S13]  /*0580*/  ISETP.GT.AND P0, PT, R19, 0x7fefffff, PT ;  /* 0x7fefffff1300780c */ /* 0x000fda0003f04270 */
[----:B------:R-:W-:Y:S05]  /*0590*/  @P0 BRA `(.L_x_8) ;  /* 0x0000000000400947 */ /* 0x000fea0003800000 */
[----:B------:R-:W-:Y:S01]  /*05a0*/  DMUL R14, R18, 8.11296384146066816958e+31 ;  /* 0x46900000120e7828 */ /* 0x000fe20000000000 */
[----:B------:R-:W-:Y:S01]  /*05b0*/  IMAD.MOV.U32 R16, RZ, RZ, RZ ;  /* 0x000000ffff107224 */ /* 0x000fe200078e00ff */
[----:B------:R-:W-:Y:S01]  /*05c0*/  MOV R20, 0x0 ;  /* 0x0000000000147802 */ /* 0x000fe20000000f00 */
[----:B------:R-:W-:-:S03]  /*05d0*/  IMAD.MOV.U32 R21, RZ, RZ, 0x3fd80000 ;  /* 0x3fd80000ff157424 */ /* 0x000fc600078e00ff */
[----:B------:R-:W0:Y:S02]  /*05e0*/  MUFU.RSQ64H R17, R15 ;  /* 0x0000000f00117308 */ /* 0x000e240000001c00 */
[----:B0-----:R-:W-:-:S08]  /*05f0*/  DMUL R18, R16, R16 ;  /* 0x0000001010127228 */ /* 0x001fd00000000000 */
[----:B------:R-:W-:-:S08]  /*0600*/  DFMA R18, R14, -R18, 1 ;  /* 0x3ff000000e12742b */ /* 0x000fd00000000812 */
[----:B------:R-:W-:Y:S02]  /*0610*/  DFMA R20, R18, R20, 0.5 ;  /* 0x3fe000001214742b */ /* 0x000fe40000000014 */
[----:B------:R-:W-:-:S08]  /*0620*/  DMUL R18, R16, R18 ;  /* 0x0000001210127228 */ /* 0x000fd00000000000 */
[----:B------:R-:W-:-:S08]  /*0630*/  DFMA R18, R20, R18, R16 ;  /* 0x000000121412722b */ /* 0x000fd00000000010 */
[----:B------:R-:W-:Y:S02]  /*0640*/  DMUL R16, R14, R18 ;  /* 0x000000120e107228 */ /* 0x000fe40000000000 */
[----:B------:R-:W-:-:S06]  /*0650*/  IADD3 R19, PT, PT, R19, -0x100000, RZ ;  /* 0xfff0000013137810 */ /* 0x000fcc0007ffe0ff */
[----:B------:R-:W-:-:S08]  /*0660*/  DFMA R20, R16, -R16, R14 ;  /* 0x800000101014722b */ /* 0x000fd0000000000e */
[----:B------:R-:W-:-:S10]  /*0670*/  DFMA R14, R18, R20, R16 ;  /* 0x00000014120e722b */ /* 0x000fd40000000010 */
[----:B------:R-:W-:Y:S01]  /*0680*/  VIADD R15, R15, 0xfcb00000 ;  /* 0xfcb000000f0f7836 */ /* 0x000fe20000000000 */
[----:B------:R-:W-:Y:S06]  /*0690*/  BRA `(.L_x_7) ;  /* 0x0000000000047947 */ /* 0x000fec0003800000 */
.L_x_8:
[----:B------:R-:W-:-:S11]  /*06a0*/  DADD R14, R18, R18 ;  /* 0x00000000120e7229 */ /* 0x000fd60000000012 */
.L_x_7:
[----:B------:R-:W-:Y:S05]  /*06b0*/  BSYNC.RECONVERGENT B1 ;  /* 0x0000000000017941 */ /* 0x000fea0003800200 */
.L_x_5:
[----:B------:R-:W-:Y:S02]  /*06c0*/  IMAD.MOV.U32 R27, RZ, RZ, R15 ;  /* 0x000000ffff1b7224 */ /* 0x000fe400078e000f */
[----:B------:R-:W-:Y:S01]  /*06d0*/  HFMA2 R15, -RZ, RZ, 0, 0 ;  /* 0x00000000ff0f7431 */ /* 0x000fe200000001ff */
[----:B------:R-:W-:Y:S02]  /*06e0*/  MOV R26, R14 ;  /* 0x0000000e001a7202 */ /* 0x000fe40000000f00 */
[----:B------:R-:W-:-:S04]  /*06f0*/  MOV R14, R12 ;  /* 0x0000000c000e7202 */ /* 0x000fc80000000f00 */
[----:B------:R-:W-:Y:S05]  /*0700*/  RET.REL.NODEC R14 `(_Z8evaluatePdS_S_PjS_j) ;  /* 0xfffffff80e3c7950 */ /* 0x000fea0003c3ffff */
.L_x_9:
        /* <DEDUP_REMOVED lines=15> */
.L_x_10:


//--------------------- .nv.shared.reserved.0     --------------------------
	.section	.nv.shared.reserved.0,"aw",@nobits
	.weak		__nv_reservedSMEM_offset_0_alias
	.size		__nv_reservedSMEM_offset_0_alias, 0, 64
	.other		__nv_reservedSMEM_offset_0_alias,@"STO_CUDA_RESERVED_SHARED STV_DEFAULT"
__nv_reservedSMEM_offset_0_alias:
	.zero		0
	.zero		64


//--------------------- .nv.constant0._Z9integratePdj --------------------------
	.section	.nv.constant0._Z9integratePdj,"a",@progbits
	.sectionflags	@""
	.align	4
.nv.constant0._Z9integratePdj:
	.zero		908


//--------------------- .nv.constant0._Z8evaluatePdS_S_PjS_j --------------------------
	.section	.nv.constant0._Z8evaluatePdS_S_PjS_j,"a",@progbits
	.sectionflags	@""
	.align	4
.nv.constant0._Z8evaluatePdS_S_PjS_j:
	.zero		940


//--------------------- SYMBOLS --------------------------

	.type		.nv.reservedSmem.offset0,@object
	.size		.nv.reservedSmem.offset0,0x4
